	.headerflags	@"EF_CUDA_TEXMODE_UNIFIED EF_CUDA_64BIT_ADDRESS EF_CUDA_SM89 EF_CUDA_VIRTUAL_SM(EF_CUDA_SM89)"
	.elftype	@"ET_EXEC"


//--------------------- .nv.info                  --------------------------
	.section	.nv.info,"",@"SHT_CUDA_INFO"
	.align	4


	//----- nvinfo : EIATTR_REGCOUNT
	.align		4
        /*0000*/ 	.byte	0x04, 0x2f
        /*0002*/ 	.short	(.L_2 - .L_1)
	.align		4
.L_1:
        /*0004*/ 	.word	index@(triton__0d1d2d3d4d5d67de)
        /*0008*/ 	.word	0x0000001c


	//----- nvinfo : EIATTR_MAX_STACK_SIZE
	.align		4
.L_2:
        /*000c*/ 	.byte	0x04, 0x23
        /*000e*/ 	.short	(.L_4 - .L_3)
	.align		4
.L_3:
        /*0010*/ 	.word	index@(triton__0d1d2d3d4d5d67de)
        /*0014*/ 	.word	0x00000000


	//----- nvinfo : EIATTR_MIN_STACK_SIZE
	.align		4
.L_4:
        /*0018*/ 	.byte	0x04, 0x12
        /*001a*/ 	.short	(.L_6 - .L_5)
	.align		4
.L_5:
        /*001c*/ 	.word	index@(triton__0d1d2d3d4d5d67de)
        /*0020*/ 	.word	0x00000000


	//----- nvinfo : EIATTR_FRAME_SIZE
	.align		4
.L_6:
        /*0024*/ 	.byte	0x04, 0x11
        /*0026*/ 	.short	(.L_8 - .L_7)
	.align		4
.L_7:
        /*0028*/ 	.word	index@(triton__0d1d2d3d4d5d67de)
        /*002c*/ 	.word	0x00000000
.L_8:


//--------------------- .nv.info.triton__0d1d2d3d4d5d67de --------------------------
	.section	.nv.info.triton__0d1d2d3d4d5d67de,"",@"SHT_CUDA_INFO"
	.align	4


	//----- nvinfo : EIATTR_CUDA_API_VERSION
	.align		4
        /*0000*/ 	.byte	0x04, 0x37
        /*0002*/ 	.short	(.L_10 - .L_9)
.L_9:
        /*0004*/ 	.word	0x0000007b


	//----- nvinfo : EIATTR_PARAM_CBANK
	.align		4
.L_10:
        /*0008*/ 	.byte	0x04, 0x0a
        /*000a*/ 	.short	(.L_12 - .L_11)
	.align		4
.L_11:
        /*000c*/ 	.word	index@(.nv.constant0.triton__0d1d2d3d4d5d67de)
        /*0010*/ 	.short	0x0160
        /*0012*/ 	.short	0x0038


	//----- nvinfo : EIATTR_CBANK_PARAM_SIZE
	.align		4
.L_12:
        /*0014*/ 	.byte	0x03, 0x19
        /*0016*/ 	.short	0x0038


	//----- nvinfo : EIATTR_KPARAM_INFO
	.align		4
        /*0018*/ 	.byte	0x04, 0x17
        /*001a*/ 	.short	(.L_14 - .L_13)
.L_13:
        /*001c*/ 	.word	0x00000000
        /*0020*/ 	.short	0x0007
        /*0022*/ 	.short	0x0034
        /*0024*/ 	.byte	0x00, 0xf0, 0x11, 0x00


	//----- nvinfo : EIATTR_KPARAM_INFO
	.align		4
.L_14:
        /*0028*/ 	.byte	0x04, 0x17
        /*002a*/ 	.short	(.L_16 - .L_15)
.L_15:
        /*002c*/ 	.word	0x00000000
        /*0030*/ 	.short	0x0006
        /*0032*/ 	.short	0x0030
        /*0034*/ 	.byte	0x00, 0xf0, 0x11, 0x00


	//----- nvinfo : EIATTR_KPARAM_INFO
	.align		4
.L_16:
        /*0038*/ 	.byte	0x04, 0x17
        /*003a*/ 	.short	(.L_18 - .L_17)
.L_17:
        /*003c*/ 	.word	0x00000000
        /*0040*/ 	.short	0x0005
        /*0042*/ 	.short	0x0028
        /*0044*/ 	.byte	0x00, 0xf0, 0x21, 0x00


	//----- nvinfo : EIATTR_KPARAM_INFO
	.align		4
.L_18:
        /*0048*/ 	.byte	0x04, 0x17
        /*004a*/ 	.short	(.L_20 - .L_19)
.L_19:
        /*004c*/ 	.word	0x00000000
        /*0050*/ 	.short	0x0004
        /*0052*/ 	.short	0x0020
        /*0054*/ 	.byte	0x00, 0xf0, 0x21, 0x00


	//----- nvinfo : EIATTR_KPARAM_INFO
	.align		4
.L_20:
        /*0058*/ 	.byte	0x04, 0x17
        /*005a*/ 	.short	(.L_22 - .L_21)
.L_21:
        /*005c*/ 	.word	0x00000000
        /*0060*/ 	.short	0x0003
        /*0062*/ 	.short	0x0018
        /*0064*/ 	.byte	0x00, 0xf0, 0x21, 0x00


	//----- nvinfo : EIATTR_KPARAM_INFO
	.align		4
.L_22:
        /*0068*/ 	.byte	0x04, 0x17
        /*006a*/ 	.short	(.L_24 - .L_23)
.L_23:
        /*006c*/ 	.word	0x00000000
        /*0070*/ 	.short	0x0002
        /*0072*/ 	.short	0x0010
        /*0074*/ 	.byte	0x00, 0xf0, 0x21, 0x00


	//----- nvinfo : EIATTR_KPARAM_INFO
	.align		4
.L_24:
        /*0078*/ 	.byte	0x04, 0x17
        /*007a*/ 	.short	(.L_26 - .L_25)
.L_25:
        /*007c*/ 	.word	0x00000000
        /*0080*/ 	.short	0x0001
        /*0082*/ 	.short	0x0008
        /*0084*/ 	.byte	0x00, 0xf0, 0x21, 0x00


	//----- nvinfo : EIATTR_KPARAM_INFO
	.align		4
.L_26:
        /*0088*/ 	.byte	0x04, 0x17
        /*008a*/ 	.short	(.L_28 - .L_27)
.L_27:
        /*008c*/ 	.word	0x00000000
        /*0090*/ 	.short	0x0000
        /*0092*/ 	.short	0x0000
        /*0094*/ 	.byte	0x00, 0xf0, 0x21, 0x00


	//----- nvinfo : EIATTR_MAXREG_COUNT
	.align		4
.L_28:
        /*0098*/ 	.byte	0x03, 0x1b
        /*009a*/ 	.short	0x00ff


	//----- nvinfo : EIATTR_COOP_GROUP_MASK_REGIDS
	.align		4
        /*009c*/ 	.byte	0x04, 0x29
        /*009e*/ 	.short	(.L_30 - .L_29)


	//   ....[0]....
.L_29:
        /*00a0*/ 	.word	0xffffffff


	//   ....[1]....
        /*00a4*/ 	.word	0xffffffff


	//   ....[2]....
        /*00a8*/ 	.word	0xffffffff


	//   ....[3]....
        /*00ac*/ 	.word	0xffffffff


	//   ....[4]....
        /*00b0*/ 	.word	0xffffffff


	//   ....[5]....
        /*00b4*/ 	.word	0xffffffff


	//   ....[6]....
        /*00b8*/ 	.word	0xffffffff


	//   ....[7]....
        /*00bc*/ 	.word	0xffffffff


	//   ....[8]....
        /*00c0*/ 	.word	0xffffffff


	//   ....[9]....
        /*00c4*/ 	.word	0xffffffff


	//   ....[10]....
        /*00c8*/ 	.word	0xffffffff


	//   ....[11]....
        /*00cc*/ 	.word	0xffffffff


	//   ....[12]....
        /*00d0*/ 	.word	0xffffffff


	//   ....[13]....
        /*00d4*/ 	.word	0xffffffff


	//----- nvinfo : EIATTR_COOP_GROUP_INSTR_OFFSETS
	.align		4
.L_30:
        /*00d8*/ 	.byte	0x04, 0x28
        /*00da*/ 	.short	(.L_32 - .L_31)


	//   ....[0]....
.L_31:
        /*00dc*/ 	.word	0x00000280


	//   ....[1]....
        /*00e0*/ 	.word	0x000002a0


	//   ....[2]....
        /*00e4*/ 	.word	0x000002c0


	//   ....[3]....
        /*00e8*/ 	.word	0x00000300


	//   ....[4]....
        /*00ec*/ 	.word	0x00000340


	//   ....[5]....
        /*00f0*/ 	.word	0x00000450


	//   ....[6]....
        /*00f4*/ 	.word	0x00000470


	//   ....[7]....
        /*00f8*/ 	.word	0x00000560


	//   ....[8]....
        /*00fc*/ 	.word	0x00000580


	//   ....[9]....
        /*0100*/ 	.word	0x000005a0


	//   ....[10]....
        /*0104*/ 	.word	0x000005c0


	//   ....[11]....
        /*0108*/ 	.word	0x000005e0


	//   ....[12]....
        /*010c*/ 	.word	0x00000640


	//   ....[13]....
        /*0110*/ 	.word	0x00000660


	//----- nvinfo : EIATTR_EXIT_INSTR_OFFSETS
	.align		4
.L_32:
        /*0114*/ 	.byte	0x04, 0x1c
        /*0116*/ 	.short	(.L_34 - .L_33)


	//   ....[0]....
.L_33:
        /*0118*/ 	.word	0x00000900


	//   ....[1]....
        /*011c*/ 	.word	0x00000920


	//----- nvinfo : EIATTR_MAX_THREADS
	.align		4
.L_34:
        /*0120*/ 	.byte	0x04, 0x05
        /*0122*/ 	.short	(.L_36 - .L_35)
.L_35:
        /*0124*/ 	.word	0x00000080
        /*0128*/ 	.word	0x00000001
        /*012c*/ 	.word	0x00000001
.L_36:


//--------------------- .nv.rel.action            --------------------------
	.section	.nv.rel.action,"",@"SHT_CUDA_RELOCINFO"
	.align	8
	.sectionentsize	8
        /*0000*/ 	.byte	0x73, 0x00, 0x00, 0x00, 0x00, 0x00, 0x00, 0x00, 0x00, 0x00, 0x00, 0x11, 0x25, 0x00, 0x05, 0x36


//--------------------- .nv.constant0.triton__0d1d2d3d4d5d67de --------------------------
	.section	.nv.constant0.triton__0d1d2d3d4d5d67de,"a",@progbits
	.align	4
.nv.constant0.triton__0d1d2d3d4d5d67de:
	.zero		408


//--------------------- .text.triton__0d1d2d3d4d5d67de --------------------------
	.section	.text.triton__0d1d2d3d4d5d67de,"ax",@progbits
	.sectionflags	@"SHF_BARRIERS=1"
	.sectioninfo	@"SHI_REGISTERS=28"
	.align	128
        .global         triton__0d1d2d3d4d5d67de
        .type           triton__0d1d2d3d4d5d67de,@function
        .size           triton__0d1d2d3d4d5d67de,(.L_x_1 - triton__0d1d2d3d4d5d67de)
        .other          triton__0d1d2d3d4d5d67de,@"STO_CUDA_ENTRY STV_DEFAULT"
triton__0d1d2d3d4d5d67de:
.text.triton__0d1d2d3d4d5d67de:
[----:B------:R-:W-:-:S02]  /*0000*/  MOV R1, c[0x0][0x28] ;  /* 0x00000a0000017a02 */ /* 0x000fc40000000f00 */
[----:B------:R-:W0:Y:S01]  /*0010*/  S2R R0, SR_TID.X ;  /* 0x0000000000007919 */ /* 0x000e220000002100 */
[----:B------:R-:W-:Y:S01]  /*0020*/  MOV R9, 0x2 ;  /* 0x0000000200097802 */ /* 0x000fe20000000f00 */
[----:B------:R-:W-:Y:S01]  /*0030*/  CS2R R14, SRZ ;  /* 0x00000000000e7805 */ /* 0x000fe2000001ff00 */
[----:B------:R-:W-:Y:S01]  /*0040*/  CS2R R16, SRZ ;  /* 0x0000000000107805 */ /* 0x000fe2000001ff00 */
[----:B------:R-:W1:Y:S01]  /*0050*/  S2R R3, SR_CTAID.X ;  /* 0x0000000000037919 */ /* 0x000e620000002500 */
[----:B------:R-:W-:Y:S01]  /*0060*/  ULDC.64 UR4, c[0x0][0x118] ;  /* 0x0000460000047ab9 */ /* 0x000fe20000000a00 */
[----:B0-----:R-:W-:-:S04]  /*0070*/  SHF.L.U32 R12, R0, 0x2, RZ ;  /* 0x00000002000c7819 */ /* 0x001fc800000006ff */
[----:B------:R-:W-:-:S04]  /*0080*/  LOP3.LUT R12, R12, 0x1fc, RZ, 0xc0, !PT ;  /* 0x000001fc0c0c7812 */ /* 0x000fc800078ec0ff */
[C---:B------:R-:W-:Y:S01]  /*0090*/  ISETP.GE.U32.AND P2, PT, R12.reuse, 0x140, PT ;  /* 0x000001400c00780c */ /* 0x040fe20003f46070 */
[C---:B-1----:R-:W-:Y:S02]  /*00a0*/  IMAD R10, R3.reuse, 0x140, R12 ;  /* 0x00000140030a7824 */ /* 0x042fe400078e020c */
[----:B------:R-:W-:Y:S01]  /*00b0*/  IMAD.WIDE.U32 R6, R12, R9, c[0x0][0x168] ;  /* 0x00005a000c067625 */ /* 0x000fe200078e0009 */
[----:B------:R-:W-:-:S03]  /*00c0*/  ISETP.LT.AND P1, PT, R3, c[0x0][0x190], !P2 ;  /* 0x0000640003007a0c */ /* 0x000fc60005721270 */
[----:B------:R-:W-:-:S06]  /*00d0*/  IMAD.WIDE R4, R10, R9, c[0x0][0x160] ;  /* 0x000058000a047625 */ /* 0x000fcc00078e0209 */
[----:B------:R-:W2:Y:S04]  /*00e0*/  @!P2 LDG.E.EL.64 R16, [R6.64] ;  /* 0x000000040610a981 */ /* 0x000ea8000c2e1b00 */
[----:B------:R-:W3:Y:S01]  /*00f0*/  @P1 LDG.E.64 R14, [R4.64] ;  /* 0x00000004040e1981 */ /* 0x000ee2000c1e1b00 */
[C---:B------:R-:W-:Y:S02]  /*0100*/  LOP3.LUT P3, RZ, R0.reuse, 0x1f, RZ, 0xc0, !PT ;  /* 0x0000001f00ff7812 */ /* 0x040fe4000786c0ff */
[C---:B------:R-:W-:Y:S02]  /*0110*/  ISETP.GE.AND P4, PT, R0.reuse, 0x4, PT ;  /* 0x000000040000780c */ /* 0x040fe40003f86270 */
[----:B------:R-:W-:-:S04]  /*0120*/  LOP3.LUT P0, RZ, R0, 0x3, RZ, 0xc0, !PT ;  /* 0x0000000300ff7812 */ /* 0x000fc8000780c0ff */
[----:B------:R-:W-:Y:S02]  /*0130*/  ISETP.LT.AND P0, PT, R0, 0x4, !P0 ;  /* 0x000000040000780c */ /* 0x000fe40004701270 */
[----:B--2---:R-:W-:Y:S02]  /*0140*/  SEL R16, R16, RZ, !P2 ;  /* 0x000000ff10107207 */ /* 0x004fe40005000000 */
[----:B------:R-:W-:Y:S02]  /*0150*/  SEL R19, R17, RZ, !P2 ;  /* 0x000000ff11137207 */ /* 0x000fe40005000000 */
[----:B---3--:R-:W-:Y:S01]  /*0160*/  SEL R14, R14, RZ, P1 ;  /* 0x000000ff0e0e7207 */ /* 0x008fe20000800000 */
[--C-:B------:R-:W-:Y:S01]  /*0170*/  HADD2.F32 R17, -RZ, R16.reuse.H0_H0 ;  /* 0x20000010ff117230 */ /* 0x100fe20000004100 */
[----:B------:R-:W-:Y:S01]  /*0180*/  SEL R18, R15, RZ, P1 ;  /* 0x000000ff0f127207 */ /* 0x000fe20000800000 */
[----:B------:R-:W-:Y:S02]  /*0190*/  HADD2.F32 R16, -RZ, R16.H1_H1 ;  /* 0x30000010ff107230 */ /* 0x000fe40000004100 */
[----:B------:R-:W-:-:S02]  /*01a0*/  HADD2.F32 R13, -RZ, R14.H1_H1 ;  /* 0x3000000eff0d7230 */ /* 0x000fc40000004100 */
[----:B------:R-:W-:Y:S02]  /*01b0*/  HADD2.F32 R14, -RZ, R14.H0_H0 ;  /* 0x2000000eff0e7230 */ /* 0x000fe40000004100 */
[--C-:B------:R-:W-:Y:S01]  /*01c0*/  HADD2.F32 R2, -RZ, R19.reuse.H0_H0 ;  /* 0x20000013ff027230 */ /* 0x100fe20000004100 */
[----:B------:R-:W-:Y:S01]  /*01d0*/  FADD R13, R13, R16 ;  /* 0x000000100d0d7221 */ /* 0x000fe20000000000 */
[--C-:B------:R-:W-:Y:S01]  /*01e0*/  HADD2.F32 R15, -RZ, R18.reuse.H0_H0 ;  /* 0x20000012ff0f7230 */ /* 0x100fe20000004100 */
[----:B------:R-:W-:Y:S01]  /*01f0*/  FADD R14, R14, R17 ;  /* 0x000000110e0e7221 */ /* 0x000fe20000000000 */
[----:B------:R-:W-:Y:S02]  /*0200*/  HADD2.F32 R5, -RZ, R19.H1_H1 ;  /* 0x30000013ff057230 */ /* 0x000fe40000004100 */
[----:B------:R-:W-:Y:S01]  /*0210*/  HADD2.F32 R16, -RZ, R18.H1_H1 ;  /* 0x30000012ff107230 */ /* 0x000fe20000004100 */
[----:B------:R-:W-:Y:S01]  /*0220*/  FADD R15, R15, R2 ;  /* 0x000000020f0f7221 */ /* 0x000fe20000000000 */
[----:B------:R-:W-:-:S03]  /*0230*/  FADD R2, R13, R14 ;  /* 0x0000000e0d027221 */ /* 0x000fc60000000000 */
[----:B------:R-:W-:Y:S01]  /*0240*/  FADD R16, R16, R5 ;  /* 0x0000000510107221 */ /* 0x000fe20000000000 */
[----:B------:R-:W-:-:S04]  /*0250*/  FADD R5, R15, R2 ;  /* 0x000000020f057221 */ /* 0x000fc80000000000 */
[----:B------:R-:W-:-:S05]  /*0260*/  FADD R5, R16, R5 ;  /* 0x0000000510057221 */ /* 0x000fca0000000000 */
[----:B------:R-:W-:-:S05]  /*0270*/  FSEL R4, R5, RZ, P1 ;  /* 0x000000ff05047208 */ /* 0x000fca0000800000 */
[----:B------:R-:W0:Y:S02]  /*0280*/  SHFL.BFLY PT, R5, R4, 0x10, 0x1f ;  /* 0x0e001f0004057f89 */ /* 0x000e2400000e0000 */
[----:B0-----:R-:W-:-:S05]  /*0290*/  FADD R6, R4, R5 ;  /* 0x0000000504067221 */ /* 0x001fca0000000000 */
[----:B------:R-:W0:Y:S02]  /*02a0*/  SHFL.BFLY PT, R5, R6, 0x8, 0x1f ;  /* 0x0d001f0006057f89 */ /* 0x000e2400000e0000 */
[----:B0-----:R-:W-:-:S05]  /*02b0*/  FADD R7, R6, R5 ;  /* 0x0000000506077221 */ /* 0x001fca0000000000 */
[----:B------:R-:W0:Y:S02]  /*02c0*/  SHFL.BFLY PT, R2, R7, 0x4, 0x1f ;  /* 0x0c801f0007027f89 */ /* 0x000e2400000e0000 */
[----:B0-----:R-:W-:Y:S01]  /*02d0*/  FADD R18, R7, R2 ;  /* 0x0000000207127221 */ /* 0x001fe20000000000 */
[----:B------:R-:W-:Y:S01]  /*02e0*/  IMAD.HI R2, R3, 0x2e8ba2e9, RZ ;  /* 0x2e8ba2e903027827 */ /* 0x000fe200078e02ff */
[----:B------:R-:W-:-:S03]  /*02f0*/  CS2R R6, SRZ ;  /* 0x0000000000067805 */ /* 0x000fc6000001ff00 */
[----:B------:R-:W0:Y:S02]  /*0300*/  SHFL.BFLY PT, R5, R18, 0x2, 0x1f ;  /* 0x0c401f0012057f89 */ /* 0x000e2400000e0000 */
[----:B0-----:R-:W-:Y:S01]  /*0310*/  FADD R19, R18, R5 ;  /* 0x0000000512137221 */ /* 0x001fe20000000000 */
[----:B------:R-:W-:Y:S02]  /*0320*/  SHF.R.U32.HI R5, RZ, 0x1f, R2 ;  /* 0x0000001fff057819 */ /* 0x000fe40000011602 */
[----:B------:R-:W-:Y:S02]  /*0330*/  SHF.R.U32.HI R18, RZ, 0x3, R0 ;  /* 0x00000003ff127819 */ /* 0x000fe40000011600 */
[----:B------:R-:W0:Y:S01]  /*0340*/  SHFL.BFLY PT, R20, R19, 0x1, 0x1f ;  /* 0x0c201f0013147f89 */ /* 0x000e2200000e0000 */
[----:B------:R-:W-:-:S05]  /*0350*/  LEA.HI.SX32 R4, R2, R5, 0x1e ;  /* 0x0000000502047211 */ /* 0x000fca00078ff2ff */
[----:B------:R-:W-:Y:S02]  /*0360*/  IMAD R17, R4, -0x16, R3 ;  /* 0xffffffea04117824 */ /* 0x000fe400078e0203 */
[----:B------:R-:W-:Y:S01]  /*0370*/  CS2R R2, SRZ ;  /* 0x0000000000027805 */ /* 0x000fe2000001ff00 */
[----:B------:R-:W-:Y:S01]  /*0380*/  CS2R R4, SRZ ;  /* 0x0000000000047805 */ /* 0x000fe2000001ff00 */
[----:B------:R-:W-:Y:S01]  /*0390*/  IMAD R22, R17, 0x140, R12 ;  /* 0x0000014011167824 */ /* 0x000fe200078e020c */
[----:B------:R-:W-:-:S03]  /*03a0*/  LOP3.LUT R17, R18, 0xc, RZ, 0xc0, !PT ;  /* 0x0000000c12117812 */ /* 0x000fc600078ec0ff */
[----:B------:R-:W-:-:S05]  /*03b0*/  IMAD.WIDE R22, R22, R9, c[0x0][0x180] ;  /* 0x0000600016167625 */ /* 0x000fca00078e0209 */
[----:B------:R-:W2:Y:S01]  /*03c0*/  @P1 LDG.E.EL.64 R4, [R22.64] ;  /* 0x0000000416041981 */ /* 0x000ea2000c2e1b00 */
[----:B0-----:R-:W-:Y:S01]  /*03d0*/  FADD R24, R19, R20 ;  /* 0x0000001413187221 */ /* 0x001fe20000000000 */
[----:B------:R-:W-:-:S04]  /*03e0*/  IMAD.WIDE.U32 R18, R12, R9, c[0x0][0x170] ;  /* 0x00005c000c127625 */ /* 0x000fc800078e0009 */
[----:B------:R-:W-:Y:S01]  /*03f0*/  IMAD.WIDE.U32 R20, R12, R9, c[0x0][0x178] ;  /* 0x00005e000c147625 */ /* 0x000fe200078e0009 */
[----:B------:R-:W-:Y:S04]  /*0400*/  @!P3 STS [R17], R24 ;  /* 0x000000181100b388 */ /* 0x000fe80000000800 */
[----:B------:R0:W3:Y:S04]  /*0410*/  @!P2 LDG.E.EL.64 R2, [R18.64] ;  /* 0x000000041202a981 */ /* 0x0000e8000c2e1b00 */
[----:B------:R1:W4:Y:S04]  /*0420*/  @!P2 LDG.E.EL.64 R6, [R20.64] ;  /* 0x000000041406a981 */ /* 0x000328000c2e1b00 */
[----:B------:R-:W-:Y:S06]  /*0430*/  BAR.SYNC 0x0 ;  /* 0x0000000000007b1d */ /* 0x000fec0000000000 */
[----:B------:R-:W5:Y:S04]  /*0440*/  @!P4 LDS R11, [R0.X4] ;  /* 0x00000000000bc984 */ /* 0x000f680000004800 */
[----:B-----5:R-:W5:Y:S02]  /*0450*/  SHFL.BFLY PT, R12, R11, 0x2, 0x1f ;  /* 0x0c401f000b0c7f89 */ /* 0x020f6400000e0000 */
[----:B-----5:R-:W-:-:S05]  /*0460*/  FADD R12, R11, R12 ;  /* 0x0000000c0b0c7221 */ /* 0x020fca0000000000 */
[----:B------:R-:W5:Y:S02]  /*0470*/  SHFL.BFLY PT, R25, R12, 0x1, 0x1f ;  /* 0x0c201f000c197f89 */ /* 0x000f6400000e0000 */
[----:B-----5:R-:W-:-:S05]  /*0480*/  FADD R25, R12, R25 ;  /* 0x000000190c197221 */ /* 0x020fca0000000000 */
[----:B------:R-:W-:Y:S04]  /*0490*/  @P0 STS [R0.X4], R25 ;  /* 0x0000001900000388 */ /* 0x000fe80000004800 */
[----:B------:R-:W-:Y:S06]  /*04a0*/  BAR.SYNC 0x0 ;  /* 0x0000000000007b1d */ /* 0x000fec0000000000 */
[----:B0-----:R-:W0:Y:S02]  /*04b0*/  LDS R18, [RZ] ;  /* 0x00000000ff127984 */ /* 0x001e240000000800 */
[----:B0-----:R-:W-:-:S04]  /*04c0*/  FADD R18, RZ, R18 ;  /* 0x00000012ff127221 */ /* 0x001fc80000000000 */
[C---:B------:R-:W-:Y:S01]  /*04d0*/  FFMA R13, R18.reuse, -0.0031250000465661287308, R13 ;  /* 0xbb4ccccd120d7823 */ /* 0x040fe2000000000d */
[----:B------:R-:W-:-:S03]  /*04e0*/  FFMA R14, R18, -0.0031250000465661287308, R14 ;  /* 0xbb4ccccd120e7823 */ /* 0x000fc6000000000e */
[----:B------:R-:W-:Y:S01]  /*04f0*/  FMUL R11, R13, R13 ;  /* 0x0000000d0d0b7220 */ /* 0x000fe20000400000 */
[----:B------:R-:W-:-:S03]  /*0500*/  FFMA R15, R18, -0.0031250000465661287308, R15 ;  /* 0xbb4ccccd120f7823 */ /* 0x000fc6000000000f */
[----:B------:R-:W-:Y:S01]  /*0510*/  FFMA R12, R14, R14, R11 ;  /* 0x0000000e0e0c7223 */ /* 0x000fe2000000000b */
[----:B------:R-:W-:-:S03]  /*0520*/  FFMA R16, R18, -0.0031250000465661287308, R16 ;  /* 0xbb4ccccd12107823 */ /* 0x000fc60000000010 */
[----:B------:R-:W-:-:S04]  /*0530*/  FFMA R11, R15, R15, R12 ;  /* 0x0000000f0f0b7223 */ /* 0x000fc8000000000c */
[----:B------:R-:W-:-:S05]  /*0540*/  FFMA R11, R16, R16, R11 ;  /* 0x00000010100b7223 */ /* 0x000fca000000000b */
[----:B------:R-:W-:-:S05]  /*0550*/  FSEL R11, R11, RZ, P1 ;  /* 0x000000ff0b0b7208 */ /* 0x000fca0000800000 */
[----:B------:R-:W0:Y:S02]  /*0560*/  SHFL.BFLY PT, R12, R11, 0x10, 0x1f ;  /* 0x0e001f000b0c7f89 */ /* 0x000e2400000e0000 */
[----:B0-----:R-:W-:-:S05]  /*0570*/  FADD R12, R11, R12 ;  /* 0x0000000c0b0c7221 */ /* 0x001fca0000000000 */
[----:B------:R-:W0:Y:S02]  /*0580*/  SHFL.BFLY PT, R19, R12, 0x8, 0x1f ;  /* 0x0d001f000c137f89 */ /* 0x000e2400000e0000 */
[----:B0-----:R-:W-:-:S05]  /*0590*/  FADD R19, R12, R19 ;  /* 0x000000130c137221 */ /* 0x001fca0000000000 */
[----:B------:R-:W0:Y:S02]  /*05a0*/  SHFL.BFLY PT, R18, R19, 0x4, 0x1f ;  /* 0x0c801f0013127f89 */ /* 0x000e2400000e0000 */
[----:B0-----:R-:W-:-:S05]  /*05b0*/  FADD R18, R19, R18 ;  /* 0x0000001213127221 */ /* 0x001fca0000000000 */
[----:B-1----:R-:W0:Y:S02]  /*05c0*/  SHFL.BFLY PT, R21, R18, 0x2, 0x1f ;  /* 0x0c401f0012157f89 */ /* 0x002e2400000e0000 */
[----:B0-----:R-:W-:-:S05]  /*05d0*/  FADD R21, R18, R21 ;  /* 0x0000001512157221 */ /* 0x001fca0000000000 */
[----:B------:R-:W0:Y:S02]  /*05e0*/  SHFL.BFLY PT, R20, R21, 0x1, 0x1f ;  /* 0x0c201f0015147f89 */ /* 0x000e2400000e0000 */
[----:B0-----:R-:W-:Y:S02]  /*05f0*/  FADD R20, R21, R20 ;  /* 0x0000001415147221 */ /* 0x001fe40000000000 */
[----:B------:R-:W-:Y:S06]  /*0600*/  BAR.SYNC 0x0 ;  /* 0x0000000000007b1d */ /* 0x000fec0000000000 */
[----:B------:R-:W-:Y:S04]  /*0610*/  @!P3 STS [R17], R20 ;  /* 0x000000141100b388 */ /* 0x000fe80000000800 */
[----:B------:R-:W-:Y:S06]  /*0620*/  BAR.SYNC 0x0 ;  /* 0x0000000000007b1d */ /* 0x000fec0000000000 */
[----:B------:R-:W0:Y:S04]  /*0630*/  @!P4 LDS R8, [R0.X4] ;  /* 0x000000000008c984 */ /* 0x000e280000004800 */
[----:B0-----:R-:W0:Y:S02]  /*0640*/  SHFL.BFLY PT, R11, R8, 0x2, 0x1f ;  /* 0x0c401f00080b7f89 */ /* 0x001e2400000e0000 */
[----:B0-----:R-:W-:-:S05]  /*0650*/  FADD R11, R8, R11 ;  /* 0x0000000b080b7221 */ /* 0x001fca0000000000 */
[----:B------:R-:W0:Y:S02]  /*0660*/  SHFL.BFLY PT, R12, R11, 0x1, 0x1f ;  /* 0x0c201f000b0c7f89 */ /* 0x000e2400000e0000 */
[----:B0-----:R-:W-:-:S05]  /*0670*/  FADD R19, R11, R12 ;  /* 0x0000000c0b137221 */ /* 0x001fca0000000000 */
[----:B------:R-:W-:Y:S04]  /*0680*/  @P0 STS [R0.X4], R19 ;  /* 0x0000001300000388 */ /* 0x000fe80000004800 */
[----:B------:R-:W-:Y:S06]  /*0690*/  BAR.SYNC 0x0 ;  /* 0x0000000000007b1d */ /* 0x000fec0000000000 */
[----:B------:R-:W0:Y:S01]  /*06a0*/  LDS R12, [RZ] ;  /* 0x00000000ff0c7984 */ /* 0x000e220000000800 */
[----:B------:R-:W-:-:S02]  /*06b0*/  MOV R21, 0x3b4ccccd ;  /* 0x3b4ccccd00157802 */ /* 0x000fc40000000f00 */
[----:B---3--:R-:W-:Y:S02]  /*06c0*/  SEL R8, R2, RZ, !P2 ;  /* 0x000000ff02087207 */ /* 0x008fe40005000000 */
[----:B------:R-:W-:Y:S02]  /*06d0*/  SEL R17, R3, RZ, !P2 ;  /* 0x000000ff03117207 */ /* 0x000fe40005000000 */
[----:B----4-:R-:W-:Y:S02]  /*06e0*/  SEL R11, R6, RZ, !P2 ;  /* 0x000000ff060b7207 */ /* 0x010fe40005000000 */
[----:B------:R-:W-:Y:S01]  /*06f0*/  SEL R18, R7, RZ, !P2 ;  /* 0x000000ff07127207 */ /* 0x000fe20005000000 */
[--C-:B------:R-:W-:Y:S02]  /*0700*/  HADD2.F32 R2, -RZ, R8.reuse.H0_H0 ;  /* 0x20000008ff027230 */ /* 0x100fe40000004100 */
[----:B------:R-:W-:Y:S02]  /*0710*/  HADD2.F32 R6, -RZ, R8.H1_H1 ;  /* 0x30000008ff067230 */ /* 0x000fe40000004100 */
[----:B------:R-:W-:Y:S01]  /*0720*/  HADD2.F32 R7, -RZ, R17.H0_H0 ;  /* 0x20000011ff077230 */ /* 0x000fe20000004100 */
[----:B0-----:R-:W-:-:S04]  /*0730*/  FADD R12, RZ, R12 ;  /* 0x0000000cff0c7221 */ /* 0x001fc80000000000 */
[----:B------:R-:W-:-:S06]  /*0740*/  FFMA R12, R12, R21, 9.9999997473787516356e-06 ;  /* 0x3727c5ac0c0c7423 */ /* 0x000fcc0000000015 */
[----:B------:R-:W0:Y:S01]  /*0750*/  MUFU.RSQ R12, R12 ;  /* 0x0000000c000c7308 */ /* 0x000e220000001400 */
[--C-:B------:R-:W-:Y:S02]  /*0760*/  HADD2.F32 R0, -RZ, R11.reuse.H1_H1 ;  /* 0x3000000bff007230 */ /* 0x100fe40000004100 */
[--C-:B------:R-:W-:Y:S01]  /*0770*/  HADD2.F32 R8, -RZ, R18.reuse.H0_H0 ;  /* 0x20000012ff087230 */ /* 0x100fe20000004100 */
[----:B--2---:R-:W-:Y:S01]  /*0780*/  SEL R4, R4, RZ, P1 ;  /* 0x000000ff04047207 */ /* 0x004fe20000800000 */
[----:B------:R-:W-:Y:S01]  /*0790*/  HADD2.F32 R3, -RZ, R11.H0_H0 ;  /* 0x2000000bff037230 */ /* 0x000fe20000004100 */
[----:B------:R-:W-:Y:S01]  /*07a0*/  SEL R11, R5, RZ, P1 ;  /* 0x000000ff050b7207 */ /* 0x000fe20000800000 */
[-C--:B0-----:R-:W-:Y:S01]  /*07b0*/  FMUL R13, R13, R12.reuse ;  /* 0x0000000c0d0d7220 */ /* 0x081fe20000400000 */
[-C--:B------:R-:W-:Y:S01]  /*07c0*/  FMUL R15, R15, R12.reuse ;  /* 0x0000000c0f0f7220 */ /* 0x080fe20000400000 */
[----:B------:R-:W-:Y:S02]  /*07d0*/  FMUL R14, R14, R12 ;  /* 0x0000000c0e0e7220 */ /* 0x000fe40000400000 */
[----:B------:R-:W-:Y:S01]  /*07e0*/  FFMA R13, R13, R6, R0 ;  /* 0x000000060d0d7223 */ /* 0x000fe20000000000 */
[----:B------:R-:W-:Y:S01]  /*07f0*/  FFMA R8, R15, R7, R8 ;  /* 0x000000070f087223 */ /* 0x000fe20000000008 */
[----:B------:R-:W-:Y:S01]  /*0800*/  HADD2.F32 R6, -RZ, R17.H1_H1 ;  /* 0x30000011ff067230 */ /* 0x000fe20000004100 */
[----:B------:R-:W-:Y:S01]  /*0810*/  FMUL R12, R16, R12 ;  /* 0x0000000c100c7220 */ /* 0x000fe20000400000 */
[----:B------:R-:W-:Y:S01]  /*0820*/  HADD2.F32 R7, -RZ, R18.H1_H1 ;  /* 0x30000012ff077230 */ /* 0x000fe20000004100 */
[----:B------:R-:W-:Y:S01]  /*0830*/  FFMA R3, R14, R2, R3 ;  /* 0x000000020e037223 */ /* 0x000fe20000000003 */
[----:B------:R-:W-:-:S02]  /*0840*/  HADD2.F32 R2, -RZ, R4.H0_H0 ;  /* 0x20000004ff027230 */ /* 0x000fc40000004100 */
[----:B------:R-:W-:Y:S01]  /*0850*/  HADD2.F32 R0, -RZ, R4.H1_H1 ;  /* 0x30000004ff007230 */ /* 0x000fe20000004100 */
[----:B------:R-:W-:Y:S01]  /*0860*/  FFMA R7, R12, R6, R7 ;  /* 0x000000060c077223 */ /* 0x000fe20000000007 */
[--C-:B------:R-:W-:Y:S02]  /*0870*/  HADD2.F32 R5, -RZ, R11.reuse.H0_H0 ;  /* 0x2000000bff057230 */ /* 0x100fe40000004100 */
[----:B------:R-:W-:Y:S01]  /*0880*/  HADD2.F32 R4, -RZ, R11.H1_H1 ;  /* 0x3000000bff047230 */ /* 0x000fe20000004100 */
[----:B------:R-:W-:Y:S01]  /*0890*/  FADD R2, R2, R3 ;  /* 0x0000000302027221 */ /* 0x000fe20000000000 */
[----:B------:R-:W-:Y:S01]  /*08a0*/  FADD R13, R0, R13 ;  /* 0x0000000d000d7221 */ /* 0x000fe20000000000 */
[----:B------:R-:W-:Y:S02]  /*08b0*/  FADD R5, R5, R8 ;  /* 0x0000000805057221 */ /* 0x000fe40000000000 */
[----:B------:R-:W-:Y:S01]  /*08c0*/  FADD R4, R4, R7 ;  /* 0x0000000704047221 */ /* 0x000fe20000000000 */
[----:B------:R-:W-:Y:S01]  /*08d0*/  IMAD.WIDE R10, R10, R9, c[0x0][0x188] ;  /* 0x000062000a0a7625 */ /* 0x000fe200078e0209 */
[----:B------:R-:W-:-:S03]  /*08e0*/  F2FP.F16.F32.PACK_AB R2, R13, R2 ;  /* 0x000000020d02723e */ /* 0x000fc600000000ff */
[----:B------:R-:W-:Y:S01]  /*08f0*/  F2FP.F16.F32.PACK_AB R3, R4, R5 ;  /* 0x000000050403723e */ /* 0x000fe200000000ff */
[----:B------:R-:W-:Y:S06]  /*0900*/  @!P1 EXIT ;  /* 0x000000000000994d */ /* 0x000fec0003800000 */
[----:B------:R-:W-:Y:S01]  /*0910*/  STG.E.64 [R10.64], R2 ;  /* 0x000000020a007986 */ /* 0x000fe2000c101b04 */
[----:B------:R-:W-:Y:S05]  /*0920*/  EXIT ;  /* 0x000000000000794d */ /* 0x000fea0003800000 */
.L_x_0:
[----:B------:R-:W-:-:S00]  /*0930*/  BRA `(.L_x_0) ;  /* 0xfffffff000007947 */ /* 0x000fc0000383ffff */
[----:B------:R-:W-:-:S00]  /*0940*/  NOP ;  /* 0x0000000000007918 */ /* 0x000fc00000000000 */
        /* <DEDUP_REMOVED lines=11> */
.L_x_1:


//--------------------- .nv.global.init           --------------------------
	.section	.nv.global.init,"aw",@progbits
.nv.global.init:
	.type		_$_str,@object
	.size		_$_str,(.L_0 - _$_str)
_$_str:
        /*0000*/ 	.byte	0x5f, 0x5f, 0x43, 0x55, 0x44, 0x41, 0x5f, 0x46, 0x54, 0x5a, 0x00
.L_0:


//--------------------- .nv.shared.triton__0d1d2d3d4d5d67de --------------------------
	.section	.nv.shared.triton__0d1d2d3d4d5d67de,"aw",@nobits
	.align	16
